//
// Generated by NVIDIA NVVM Compiler
//
// Compiler Build ID: CL-36424714
// Cuda compilation tools, release 13.0, V13.0.88
// Based on NVVM 20.0.0
//

.version 9.0
.target sm_100
.address_size 64

	// .globl	_Z14calculateHistoPcPiii

.visible .entry _Z14calculateHistoPcPiii(
	.param .u64 .ptr .align 1 _Z14calculateHistoPcPiii_param_0,
	.param .u64 .ptr .align 1 _Z14calculateHistoPcPiii_param_1,
	.param .u32 _Z14calculateHistoPcPiii_param_2,
	.param .u32 _Z14calculateHistoPcPiii_param_3
)
{
	.reg .pred 	%p<6>;
	.reg .b16 	%rs<4>;
	.reg .b32 	%r<18>;
	.reg .b64 	%rd<9>;

	ld.param.u64 	%rd3, [_Z14calculateHistoPcPiii_param_0];
	ld.param.u64 	%rd4, [_Z14calculateHistoPcPiii_param_1];
	ld.param.u32 	%r6, [_Z14calculateHistoPcPiii_param_2];
	ld.param.u32 	%r7, [_Z14calculateHistoPcPiii_param_3];
	mov.u32 	%r8, %tid.x;
	mov.u32 	%r9, %ctaid.x;
	mov.u32 	%r1, %ntid.x;
	mad.lo.s32 	%r17, %r9, %r1, %r8;
	setp.ge.s32 	%p1, %r17, %r6;
	@%p1 bra 	$L__BB0_5;
	mov.u32 	%r10, %nctaid.x;
	mul.lo.s32 	%r3, %r1, %r10;
	cvta.to.global.u64 	%rd1, %rd3;
	cvta.to.global.u64 	%rd2, %rd4;
$L__BB0_2:
	cvt.s64.s32 	%rd5, %r17;
	add.s64 	%rd6, %rd1, %rd5;
	ld.global.u8 	%rs2, [%rd6];
	cvt.s16.s8 	%rs1, %rs2;
	cvt.u32.u16 	%r11, %rs2;
	cvt.s32.s8 	%r12, %r11;
	add.s32 	%r13, %r12, -97;
	setp.lt.s16 	%p2, %rs1, 97;
	setp.ge.s32 	%p3, %r13, %r7;
	or.pred  	%p4, %p2, %p3;
	@%p4 bra 	$L__BB0_4;
	cvt.u32.u16 	%r14, %rs1;
	and.b32  	%r15, %r14, 255;
	mul.wide.u32 	%rd7, %r15, 4;
	add.s64 	%rd8, %rd2, %rd7;
	atom.global.add.u32 	%r16, [%rd8+-388], 1;
$L__BB0_4:
	add.s32 	%r17, %r17, %r3;
	setp.lt.s32 	%p5, %r17, %r6;
	@%p5 bra 	$L__BB0_2;
$L__BB0_5:
	ret;

}


// ===== COMPILED SASS (sm_100) =====

	.target	sm_100

	.elftype	@"ET_EXEC"


//--------------------- .note.nv.tkinfo           --------------------------
	.section	.note.nv.tkinfo,"",@"SHT_NOTE"
	.sectionflags	@"SHF_NOTE_NV_TKINFO"
	.tkinfo
        /*0018*/ 	.word	0x00000002
        /*0030*/ 	.string	""
        /*0030*/ 	.string	"ptxas"
        /*0030*/ 	.string	"Cuda compilation tools, release 13.0, V13.0.88"
        /*0030*/ 	.string	"Build cuda_13.0.r13.0/compiler.36424714_0"
        /*0030*/ 	.string	"-arch sm_100 -m 64 "



//--------------------- .note.nv.cuinfo           --------------------------
	.section	.note.nv.cuinfo,"",@"SHT_NOTE"
	.sectionflags	@"SHF_NOTE_NV_CUINFO"
        /*0018*/ 	.short	0x0002
        /*001a*/ 	.short	0x0064
        /*001c*/ 	.short	0x0082
	.zero		2


//--------------------- .nv.info                  --------------------------
	.section	.nv.info,"",@"SHT_CUDA_INFO"
	.align	4


	//----- nvinfo : EIATTR_REGCOUNT
	.align		4
        /*0000*/ 	.byte	0x04, 0x2f
        /*0002*/ 	.short	(.L_1 - .L_0)
	.align		4
.L_0:
        /*0004*/ 	.word	index@(_Z14calculateHistoPcPiii)
        /*0008*/ 	.word	0x0000000c


	//----- nvinfo : EIATTR_FRAME_SIZE
	.align		4
.L_1:
        /*000c*/ 	.byte	0x04, 0x11
        /*000e*/ 	.short	(.L_3 - .L_2)
	.align		4
.L_2:
        /*0010*/ 	.word	index@(_Z14calculateHistoPcPiii)
        /*0014*/ 	.word	0x00000000


	//----- nvinfo : EIATTR_MIN_STACK_SIZE
	.align		4
.L_3:
        /*0018*/ 	.byte	0x04, 0x12
        /*001a*/ 	.short	(.L_5 - .L_4)
	.align		4
.L_4:
        /*001c*/ 	.word	index@(_Z14calculateHistoPcPiii)
        /*0020*/ 	.word	0x00000000
.L_5:


//--------------------- .nv.compat                --------------------------
	.section	.nv.compat,"",@"SHT_CUDA_COMPAT_INFO"
	.align	4
        /*0000*/ 	.byte	0x02, 0x09, 0x00, 0x00, 0x02, 0x02, 0x01, 0x00, 0x02, 0x05, 0x05, 0x00, 0x03, 0x07, 0x01, 0x01
        /*0010*/ 	.byte	0x02, 0x03, 0x00, 0x00, 0x02, 0x06, 0x01, 0x00, 0x04, 0x0b, 0x08, 0x00, 0x09, 0x00, 0x00, 0x00
        /*0020*/ 	.byte	0x00, 0x00, 0x00, 0x00


//--------------------- .nv.info._Z14calculateHistoPcPiii --------------------------
	.section	.nv.info._Z14calculateHistoPcPiii,"",@"SHT_CUDA_INFO"
	.sectionflags	@""
	.align	4


	//----- nvinfo : EIATTR_CUDA_API_VERSION
	.align		4
        /*0000*/ 	.byte	0x04, 0x37
        /*0002*/ 	.short	(.L_7 - .L_6)
.L_6:
        /*0004*/ 	.word	0x00000082


	//----- nvinfo : EIATTR_KPARAM_INFO
	.align		4
.L_7:
        /*0008*/ 	.byte	0x04, 0x17
        /*000a*/ 	.short	(.L_9 - .L_8)
.L_8:
        /*000c*/ 	.word	0x00000000
        /*0010*/ 	.short	0x0003
        /*0012*/ 	.short	0x0014
        /*0014*/ 	.byte	0x00, 0xf0, 0x11, 0x00


	//----- nvinfo : EIATTR_KPARAM_INFO
	.align		4
.L_9:
        /*0018*/ 	.byte	0x04, 0x17
        /*001a*/ 	.short	(.L_11 - .L_10)
.L_10:
        /*001c*/ 	.word	0x00000000
        /*0020*/ 	.short	0x0002
        /*0022*/ 	.short	0x0010
        /*0024*/ 	.byte	0x00, 0xf0, 0x11, 0x00


	//----- nvinfo : EIATTR_KPARAM_INFO
	.align		4
.L_11:
        /*0028*/ 	.byte	0x04, 0x17
        /*002a*/ 	.short	(.L_13 - .L_12)
.L_12:
        /*002c*/ 	.word	0x00000000
        /*0030*/ 	.short	0x0001
        /*0032*/ 	.short	0x0008
        /*0034*/ 	.byte	0x00, 0xf5, 0x21, 0x00


	//----- nvinfo : EIATTR_KPARAM_INFO
	.align		4
.L_13:
        /*0038*/ 	.byte	0x04, 0x17
        /*003a*/ 	.short	(.L_15 - .L_14)
.L_14:
        /*003c*/ 	.word	0x00000000
        /*0040*/ 	.short	0x0000
        /*0042*/ 	.short	0x0000
        /*0044*/ 	.byte	0x00, 0xf5, 0x21, 0x00


	//----- nvinfo : EIATTR_SPARSE_MMA_MASK
	.align		4
.L_15:
        /*0048*/ 	.byte	0x03, 0x50
        /*004a*/ 	.short	0x0000


	//----- nvinfo : EIATTR_MAXREG_COUNT
	.align		4
        /*004c*/ 	.byte	0x03, 0x1b
        /*004e*/ 	.short	0x00ff


	//----- nvinfo : EIATTR_MERCURY_ISA_VERSION
	.align		4
        /*0050*/ 	.byte	0x03, 0x5f
        /*0052*/ 	.short	0x0101


	//----- nvinfo : EIATTR_VRC_CTA_INIT_COUNT
	.align		4
        /*0054*/ 	.byte	0x02, 0x4a
	.zero		1
	.zero		1


	//----- nvinfo : EIATTR_EXIT_INSTR_OFFSETS
	.align		4
        /*0058*/ 	.byte	0x04, 0x1c
        /*005a*/ 	.short	(.L_17 - .L_16)


	//   ....[0]....
.L_16:
        /*005c*/ 	.word	0x00000070


	//   ....[1]....
        /*0060*/ 	.word	0x00000210


	//----- nvinfo : EIATTR_CRS_STACK_SIZE
	.align		4
.L_17:
        /*0064*/ 	.byte	0x04, 0x1e
        /*0066*/ 	.short	(.L_19 - .L_18)
.L_18:
        /*0068*/ 	.word	0x00000000


	//----- nvinfo : EIATTR_CBANK_PARAM_SIZE
	.align		4
.L_19:
        /*006c*/ 	.byte	0x03, 0x19
        /*006e*/ 	.short	0x0018


	//----- nvinfo : EIATTR_PARAM_CBANK
	.align		4
        /*0070*/ 	.byte	0x04, 0x0a
        /*0072*/ 	.short	(.L_21 - .L_20)
	.align		4
.L_20:
        /*0074*/ 	.word	index@(.nv.constant0._Z14calculateHistoPcPiii)
        /*0078*/ 	.short	0x0380
        /*007a*/ 	.short	0x0018


	//----- nvinfo : EIATTR_SW_WAR
	.align		4
.L_21:
        /*007c*/ 	.byte	0x04, 0x36
        /*007e*/ 	.short	(.L_23 - .L_22)
.L_22:
        /*0080*/ 	.word	0x00000008
.L_23:


//--------------------- .nv.callgraph             --------------------------
	.section	.nv.callgraph,"",@"SHT_CUDA_CALLGRAPH"
	.align	4
	.sectionentsize	8
	.align		4
        /*0000*/ 	.word	0x00000000
	.align		4
        /*0004*/ 	.word	0xffffffff
	.align		4
        /*0008*/ 	.word	0x00000000
	.align		4
        /*000c*/ 	.word	0xfffffffe
	.align		4
        /*0010*/ 	.word	0x00000000
	.align		4
        /*0014*/ 	.word	0xfffffffd
	.align		4
        /*0018*/ 	.word	0x00000000
	.align		4
        /*001c*/ 	.word	0xfffffffc


//--------------------- .text._Z14calculateHistoPcPiii --------------------------
	.section	.text._Z14calculateHistoPcPiii,"ax",@progbits
	.align	128
        .global         _Z14calculateHistoPcPiii
        .type           _Z14calculateHistoPcPiii,@function
        .size           _Z14calculateHistoPcPiii,(.L_x_4 - _Z14calculateHistoPcPiii)
        .other          _Z14calculateHistoPcPiii,@"STO_CUDA_ENTRY STV_DEFAULT"
_Z14calculateHistoPcPiii:
.text._Z14calculateHistoPcPiii:
[----:B------:R-:W-:Y:S01]  /*0000*/  LDC R1, c[0x0][0x37c] ;  /* 0x0000df00ff017b82 */ /* 0x000fe20000000800 */
[----:B------:R-:W0:Y:S07]  /*0010*/  S2R R0, SR_TID.X ;  /* 0x0000000000007919 */ /* 0x000e2e0000002100 */
[----:B------:R-:W0:Y:S01]  /*0020*/  S2UR UR4, SR_CTAID.X ;  /* 0x00000000000479c3 */ /* 0x000e220000002500 */
[----:B------:R-:W1:Y:S07]  /*0030*/  LDCU UR5, c[0x0][0x390] ;  /* 0x00007200ff0577ac */ /* 0x000e6e0008000800 */
[----:B------:R-:W0:Y:S02]  /*0040*/  LDC R7, c[0x0][0x360] ;  /* 0x0000d800ff077b82 */ /* 0x000e240000000800 */
[----:B0-----:R-:W-:-:S05]  /*0050*/  IMAD R0, R7, UR4, R0 ;  /* 0x0000000407007c24 */ /* 0x001fca000f8e0200 */
[----:B-1----:R-:W-:-:S13]  /*0060*/  ISETP.GE.AND P0, PT, R0, UR5, PT ;  /* 0x0000000500007c0c */ /* 0x002fda000bf06270 */
[----:B------:R-:W-:Y:S05]  /*0070*/  @P0 EXIT ;  /* 0x000000000000094d */ /* 0x000fea0003800000 */
[----:B------:R-:W0:Y:S01]  /*0080*/  LDC.64 R2, c[0x0][0x388] ;  /* 0x0000e200ff027b82 */ /* 0x000e220000000a00 */
[----:B------:R-:W1:Y:S01]  /*0090*/  LDCU UR4, c[0x0][0x370] ;  /* 0x00006e00ff0477ac */ /* 0x000e620008000800 */
[----:B------:R-:W2:Y:S01]  /*00a0*/  LDCU.64 UR6, c[0x0][0x358] ;  /* 0x00006b00ff0677ac */ /* 0x000ea20008000a00 */
[----:B------:R-:W3:Y:S01]  /*00b0*/  LDCU.64 UR8, c[0x0][0x380] ;  /* 0x00007000ff0877ac */ /* 0x000ee20008000a00 */
[----:B------:R-:W4:Y:S01]  /*00c0*/  LDCU.64 UR10, c[0x0][0x390] ;  /* 0x00007200ff0a77ac */ /* 0x000f220008000a00 */
[----:B-1----:R-:W-:-:S07]  /*00d0*/  IMAD R7, R7, UR4, RZ ;  /* 0x0000000407077c24 */ /* 0x002fce000f8e02ff */
.L_x_2:
[----:B-1-3--:R-:W-:-:S04]  /*00e0*/  IADD3 R4, P0, PT, R0, UR8, RZ ;  /* 0x0000000800047c10 */ /* 0x00afc8000ff1e0ff */
[----:B------:R-:W-:-:S05]  /*00f0*/  LEA.HI.X.SX32 R5, R0, UR9, 0x1, P0 ;  /* 0x0000000900057c11 */ /* 0x000fca00080f0eff */
[----:B--2---:R-:W2:Y:S01]  /*0100*/  LDG.E.U8 R4, desc[UR6][R4.64] ;  /* 0x0000000604047981 */ /* 0x004ea2000c1e1100 */
[----:B------:R-:W-:Y:S01]  /*0110*/  IMAD.IADD R0, R7, 0x1, R0 ;  /* 0x0000000107007824 */ /* 0x000fe200078e0200 */
[----:B------:R-:W-:Y:S04]  /*0120*/  BSSY.RECONVERGENT B0, `(.L_x_0) ;  /* 0x000000d000007945 */ /* 0x000fe80003800200 */
[----:B----4-:R-:W-:Y:S02]  /*0130*/  ISETP.GE.AND P1, PT, R0, UR10, PT ;  /* 0x0000000a00007c0c */ /* 0x010fe4000bf26270 */
[----:B--2---:R-:W-:-:S05]  /*0140*/  PRMT R6, R4, 0x8880, RZ ;  /* 0x0000888004067816 */ /* 0x004fca00000000ff */
[----:B------:R-:W-:-:S05]  /*0150*/  VIADD R8, R6, 0xffffff9f ;  /* 0xffffff9f06087836 */ /* 0x000fca0000000000 */
[----:B------:R-:W-:-:S04]  /*0160*/  ISETP.GE.AND P0, PT, R8, UR11, PT ;  /* 0x0000000b08007c0c */ /* 0x000fc8000bf06270 */
[----:B------:R-:W-:-:S13]  /*0170*/  ISETP.LT.OR P0, PT, R6, 0x61, P0 ;  /* 0x000000610600780c */ /* 0x000fda0000701670 */
[----:B------:R-:W-:Y:S05]  /*0180*/  @P0 BRA `(.L_x_1) ;  /* 0x0000000000180947 */ /* 0x000fea0003800000 */
[----:B------:R-:W-:Y:S01]  /*0190*/  PRMT R5, R4, 0x8880, RZ ;  /* 0x0000888004057816 */ /* 0x000fe200000000ff */
[----:B------:R-:W-:-:S03]  /*01a0*/  IMAD.MOV.U32 R9, RZ, RZ, 0x1 ;  /* 0x00000001ff097424 */ /* 0x000fc600078e00ff */
[----:B------:R-:W-:-:S04]  /*01b0*/  PRMT R5, R5, 0x7710, RZ ;  /* 0x0000771005057816 */ /* 0x000fc800000000ff */
[----:B------:R-:W-:-:S05]  /*01c0*/  LOP3.LUT R5, R5, 0xff, RZ, 0xc0, !PT ;  /* 0x000000ff05057812 */ /* 0x000fca00078ec0ff */
[----:B0-----:R-:W-:-:S05]  /*01d0*/  IMAD.WIDE.U32 R4, R5, 0x4, R2 ;  /* 0x0000000405047825 */ /* 0x001fca00078e0002 */
[----:B------:R1:W-:Y:S02]  /*01e0*/  REDG.E.ADD.STRONG.GPU desc[UR6][R4.64+-0x184], R9 ;  /* 0xfffe7c090400798e */ /* 0x0003e4000c12e106 */
.L_x_1:
[----:B------:R-:W-:Y:S05]  /*01f0*/  BSYNC.RECONVERGENT B0 ;  /* 0x0000000000007941 */ /* 0x000fea0003800200 */
.L_x_0:
[----:B------:R-:W-:Y:S05]  /*0200*/  @!P1 BRA `(.L_x_2) ;  /* 0xfffffffc00b49947 */ /* 0x000fea000383ffff */
[----:B------:R-:W-:Y:S05]  /*0210*/  EXIT ;  /* 0x000000000000794d */ /* 0x000fea0003800000 */
.L_x_3:
[----:B------:R-:W-:-:S00]  /*0220*/  BRA `(.L_x_3) ;  /* 0xfffffffc00fc7947 */ /* 0x000fc0000383ffff */
[----:B------:R-:W-:-:S00]  /*0230*/  NOP ;  /* 0x0000000000007918 */ /* 0x000fc00000000000 */
        /* <DEDUP_REMOVED lines=12> */
.L_x_4:


//--------------------- .nv.shared.reserved.0     --------------------------
	.section	.nv.shared.reserved.0,"aw",@nobits
	.weak		__nv_reservedSMEM_offset_0_alias
	.size		__nv_reservedSMEM_offset_0_alias, 0, 64
	.other		__nv_reservedSMEM_offset_0_alias,@"STO_CUDA_RESERVED_SHARED STV_DEFAULT"
__nv_reservedSMEM_offset_0_alias:
	.zero		0
	.zero		64


//--------------------- .nv.constant0._Z14calculateHistoPcPiii --------------------------
	.section	.nv.constant0._Z14calculateHistoPcPiii,"a",@progbits
	.sectionflags	@""
	.align	4
.nv.constant0._Z14calculateHistoPcPiii:
	.zero		920


//--------------------- SYMBOLS --------------------------

	.type		.nv.reservedSmem.offset0,@object
	.size		.nv.reservedSmem.offset0,0x4
